//
// Generated by NVIDIA NVVM Compiler
//
// Compiler Build ID: CL-36424714
// Cuda compilation tools, release 13.0, V13.0.88
// Based on NVVM 20.0.0
//

.version 9.0
.target sm_100
.address_size 64

	// .globl	_Z12hello_kernelv
.extern .func  (.param .b32 func_retval0) vprintf
(
	.param .b64 vprintf_param_0,
	.param .b64 vprintf_param_1
)
;
.global .align 1 .b8 $str[21] = {72, 111, 108, 97, 32, 100, 101, 115, 100, 101, 32, 104, 105, 108, 111, 32, 37, 100, 33, 10};

.visible .entry _Z12hello_kernelv()
{
	.local .align 8 .b8 	__local_depot0[8];
	.reg .b64 	%SP;
	.reg .b64 	%SPL;
	.reg .b32 	%r<7>;
	.reg .b64 	%rd<5>;

	mov.u64 	%SPL, __local_depot0;
	cvta.local.u64 	%SP, %SPL;
	add.u64 	%rd1, %SP, 0;
	add.u64 	%rd2, %SPL, 0;
	mov.u32 	%r1, %ntid.x;
	mov.u32 	%r2, %ctaid.x;
	mov.u32 	%r3, %tid.x;
	mad.lo.s32 	%r4, %r1, %r2, %r3;
	st.local.u32 	[%rd2], %r4;
	mov.u64 	%rd3, $str;
	cvta.global.u64 	%rd4, %rd3;
	{ // callseq 0, 0
	.param .b64 param0;
	st.param.b64 	[param0], %rd4;
	.param .b64 param1;
	st.param.b64 	[param1], %rd1;
	.param .b32 retval0;
	call.uni (retval0), 
	vprintf, 
	(
	param0, 
	param1
	);
	ld.param.b32 	%r5, [retval0];
	} // callseq 0
	ret;

}


// ===== COMPILED SASS (sm_100) =====

	.target	sm_100

	.elftype	@"ET_EXEC"


//--------------------- .note.nv.tkinfo           --------------------------
	.section	.note.nv.tkinfo,"",@"SHT_NOTE"
	.sectionflags	@"SHF_NOTE_NV_TKINFO"
	.tkinfo
        /*0018*/ 	.word	0x00000002
        /*0030*/ 	.string	""
        /*0030*/ 	.string	"ptxas"
        /*0030*/ 	.string	"Cuda compilation tools, release 13.0, V13.0.88"
        /*0030*/ 	.string	"Build cuda_13.0.r13.0/compiler.36424714_0"
        /*0030*/ 	.string	"-arch sm_100 -m 64 "



//--------------------- .note.nv.cuinfo           --------------------------
	.section	.note.nv.cuinfo,"",@"SHT_NOTE"
	.sectionflags	@"SHF_NOTE_NV_CUINFO"
        /*0018*/ 	.short	0x0002
        /*001a*/ 	.short	0x0064
        /*001c*/ 	.short	0x0082
	.zero		2


//--------------------- .nv.info                  --------------------------
	.section	.nv.info,"",@"SHT_CUDA_INFO"
	.align	4


	//----- nvinfo : EIATTR_REGCOUNT
	.align		4
        /*0000*/ 	.byte	0x04, 0x2f
        /*0002*/ 	.short	(.L_2 - .L_1)
	.align		4
.L_1:
        /*0004*/ 	.word	index@(_Z12hello_kernelv)
        /*0008*/ 	.word	0x00000018


	//----- nvinfo : EIATTR_FRAME_SIZE
	.align		4
.L_2:
        /*000c*/ 	.byte	0x04, 0x11
        /*000e*/ 	.short	(.L_4 - .L_3)
	.align		4
.L_3:
        /*0010*/ 	.word	index@(_Z12hello_kernelv)
        /*0014*/ 	.word	0x00000008


	//----- nvinfo : EIATTR_MIN_STACK_SIZE
	.align		4
.L_4:
        /*0018*/ 	.byte	0x04, 0x12
        /*001a*/ 	.short	(.L_6 - .L_5)
	.align		4
.L_5:
        /*001c*/ 	.word	index@(_Z12hello_kernelv)
        /*0020*/ 	.word	0x00000008
.L_6:


//--------------------- .nv.compat                --------------------------
	.section	.nv.compat,"",@"SHT_CUDA_COMPAT_INFO"
	.align	4
        /*0000*/ 	.byte	0x02, 0x09, 0x00, 0x00, 0x02, 0x02, 0x01, 0x00, 0x02, 0x05, 0x05, 0x00, 0x03, 0x07, 0x01, 0x01
        /*0010*/ 	.byte	0x02, 0x03, 0x00, 0x00, 0x02, 0x06, 0x01, 0x00, 0x04, 0x0b, 0x08, 0x00, 0x09, 0x00, 0x00, 0x00
        /*0020*/ 	.byte	0x00, 0x00, 0x00, 0x00


//--------------------- .nv.info._Z12hello_kernelv --------------------------
	.section	.nv.info._Z12hello_kernelv,"",@"SHT_CUDA_INFO"
	.sectionflags	@""
	.align	4


	//----- nvinfo : EIATTR_CUDA_API_VERSION
	.align		4
        /*0000*/ 	.byte	0x04, 0x37
        /*0002*/ 	.short	(.L_8 - .L_7)
.L_7:
        /*0004*/ 	.word	0x00000082


	//----- nvinfo : EIATTR_SPARSE_MMA_MASK
	.align		4
.L_8:
        /*0008*/ 	.byte	0x03, 0x50
        /*000a*/ 	.short	0x0000


	//----- nvinfo : EIATTR_MAXREG_COUNT
	.align		4
        /*000c*/ 	.byte	0x03, 0x1b
        /*000e*/ 	.short	0x00ff


	//----- nvinfo : EIATTR_EXTERNS
	.align		4
        /*0010*/ 	.byte	0x04, 0x0f
        /*0012*/ 	.short	(.L_10 - .L_9)


	//   ....[0]....
	.align		4
.L_9:
        /*0014*/ 	.word	index@(vprintf)


	//----- nvinfo : EIATTR_MERCURY_ISA_VERSION
	.align		4
.L_10:
        /*0018*/ 	.byte	0x03, 0x5f
        /*001a*/ 	.short	0x0101


	//----- nvinfo : EIATTR_VRC_CTA_INIT_COUNT
	.align		4
        /*001c*/ 	.byte	0x02, 0x4a
	.zero		1
	.zero		1


	//----- nvinfo : EIATTR_SYSCALL_OFFSETS
	.align		4
        /*0020*/ 	.byte	0x04, 0x46
        /*0022*/ 	.short	(.L_12 - .L_11)


	//   ....[0]....
.L_11:
        /*0024*/ 	.word	0x00000110


	//----- nvinfo : EIATTR_EXIT_INSTR_OFFSETS
	.align		4
.L_12:
        /*0028*/ 	.byte	0x04, 0x1c
        /*002a*/ 	.short	(.L_14 - .L_13)


	//   ....[0]....
.L_13:
        /*002c*/ 	.word	0x00000120


	//----- nvinfo : EIATTR_SW_WAR
	.align		4
.L_14:
        /*0030*/ 	.byte	0x04, 0x36
        /*0032*/ 	.short	(.L_16 - .L_15)
.L_15:
        /*0034*/ 	.word	0x00000008
.L_16:


//--------------------- .nv.callgraph             --------------------------
	.section	.nv.callgraph,"",@"SHT_CUDA_CALLGRAPH"
	.align	4
	.sectionentsize	8
	.align		4
        /*0000*/ 	.word	0x00000000
	.align		4
        /*0004*/ 	.word	0xffffffff
	.align		4
        /*0008*/ 	.word	index@(_Z12hello_kernelv)
	.align		4
        /*000c*/ 	.word	index@(vprintf)
	.align		4
        /*0010*/ 	.word	0x00000000
	.align		4
        /*0014*/ 	.word	0xfffffffe
	.align		4
        /*0018*/ 	.word	0x00000000
	.align		4
        /*001c*/ 	.word	0xfffffffd
	.align		4
        /*0020*/ 	.word	0x00000000
	.align		4
        /*0024*/ 	.word	0xfffffffc


//--------------------- .nv.constant4             --------------------------
	.section	.nv.constant4,"a",@progbits
	.align	8
	.align		8
.nv.constant4:
        /*0000*/ 	.dword	vprintf
	.align		8
        /*0008*/ 	.dword	$str


//--------------------- .text._Z12hello_kernelv   --------------------------
	.section	.text._Z12hello_kernelv,"ax",@progbits
	.align	128
        .global         _Z12hello_kernelv
        .type           _Z12hello_kernelv,@function
        .size           _Z12hello_kernelv,(.L_x_2 - _Z12hello_kernelv)
        .other          _Z12hello_kernelv,@"STO_CUDA_ENTRY STV_DEFAULT"
_Z12hello_kernelv:
.text._Z12hello_kernelv:
[----:B------:R-:W0:Y:S01]  /*0000*/  LDC R1, c[0x0][0x37c] ;  /* 0x0000df00ff017b82 */ /* 0x000e220000000800 */
[----:B------:R-:W1:Y:S01]  /*0010*/  S2R R0, SR_CTAID.X ;  /* 0x0000000000007919 */ /* 0x000e620000002500 */
[----:B------:R-:W2:Y:S01]  /*0020*/  LDCU UR5, c[0x0][0x2fc] ;  /* 0x00005f80ff0577ac */ /* 0x000ea20008000800 */
[----:B------:R-:W-:Y:S01]  /*0030*/  MOV R2, 0x0 ;  /* 0x0000000000027802 */ /* 0x000fe20000000f00 */
[----:B0-----:R-:W-:Y:S01]  /*0040*/  VIADD R1, R1, 0xfffffff8 ;  /* 0xfffffff801017836 */ /* 0x001fe20000000000 */
[----:B------:R-:W1:Y:S01]  /*0050*/  S2R R3, SR_TID.X ;  /* 0x0000000000037919 */ /* 0x000e620000002100 */
[----:B------:R-:W1:Y:S01]  /*0060*/  LDCU UR6, c[0x0][0x360] ;  /* 0x00006c00ff0677ac */ /* 0x000e620008000800 */
[----:B------:R-:W0:Y:S02]  /*0070*/  LDCU UR4, c[0x0][0x2f8] ;  /* 0x00005f00ff0477ac */ /* 0x000e240008000800 */
[----:B0-----:R-:W-:-:S05]  /*0080*/  IADD3 R6, P0, PT, R1, UR4, RZ ;  /* 0x0000000401067c10 */ /* 0x001fca000ff1e0ff */
[----:B--2---:R-:W-:Y:S02]  /*0090*/  IMAD.X R7, RZ, RZ, UR5, P0 ;  /* 0x00000005ff077e24 */ /* 0x004fe400080e06ff */
[----:B-1----:R-:W-:Y:S01]  /*00a0*/  IMAD R0, R0, UR6, R3 ;  /* 0x0000000600007c24 */ /* 0x002fe2000f8e0203 */
[----:B------:R-:W0:Y:S01]  /*00b0*/  LDCU.64 UR6, c[0x4][0x8] ;  /* 0x01000100ff0677ac */ /* 0x000e220008000a00 */
[----:B------:R-:W1:Y:S03]  /*00c0*/  LDC.64 R2, c[0x4][R2] ;  /* 0x0100000002027b82 */ /* 0x000e660000000a00 */
[----:B------:R2:W-:Y:S01]  /*00d0*/  STL [R1], R0 ;  /* 0x0000000001007387 */ /* 0x0005e20000100800 */
[----:B0-----:R-:W-:Y:S01]  /*00e0*/  IMAD.U32 R4, RZ, RZ, UR6 ;  /* 0x00000006ff047e24 */ /* 0x001fe2000f8e00ff */
[----:B--2---:R-:W-:-:S07]  /*00f0*/  MOV R5, UR7 ;  /* 0x0000000700057c02 */ /* 0x004fce0008000f00 */
[----:B------:R-:W-:-:S07]  /*0100*/  LEPC R20, `(.L_x_0) ;  /* 0x000000001014794e */ /* 0x000fce0000000000 */
[----:B-1----:R-:W-:Y:S05]  /*0110*/  CALL.ABS.NOINC R2 ;  /* 0x0000000002007343 */ /* 0x002fea0003c00000 */
.L_x_0:
[----:B------:R-:W-:Y:S05]  /*0120*/  EXIT ;  /* 0x000000000000794d */ /* 0x000fea0003800000 */
.L_x_1:
[----:B------:R-:W-:-:S00]  /*0130*/  BRA `(.L_x_1) ;  /* 0xfffffffc00fc7947 */ /* 0x000fc0000383ffff */
[----:B------:R-:W-:-:S00]  /*0140*/  NOP ;  /* 0x0000000000007918 */ /* 0x000fc00000000000 */
        /* <DEDUP_REMOVED lines=11> */
.L_x_2:


//--------------------- .nv.global.init           --------------------------
	.section	.nv.global.init,"aw",@progbits
.nv.global.init:
	.type		$str,@object
	.size		$str,(.L_0 - $str)
$str:
        /*0000*/ 	.byte	0x48, 0x6f, 0x6c, 0x61, 0x20, 0x64, 0x65, 0x73, 0x64, 0x65, 0x20, 0x68, 0x69, 0x6c, 0x6f, 0x20
        /*0010*/ 	.byte	0x25, 0x64, 0x21, 0x0a, 0x00
.L_0:


//--------------------- .nv.shared.reserved.0     --------------------------
	.section	.nv.shared.reserved.0,"aw",@nobits
	.weak		__nv_reservedSMEM_offset_0_alias
	.size		__nv_reservedSMEM_offset_0_alias, 0, 64
	.other		__nv_reservedSMEM_offset_0_alias,@"STO_CUDA_RESERVED_SHARED STV_DEFAULT"
__nv_reservedSMEM_offset_0_alias:
	.zero		0
	.zero		64


//--------------------- .nv.constant0._Z12hello_kernelv --------------------------
	.section	.nv.constant0._Z12hello_kernelv,"a",@progbits
	.sectionflags	@""
	.align	4
.nv.constant0._Z12hello_kernelv:
	.zero		896


//--------------------- SYMBOLS --------------------------

	.type		.nv.reservedSmem.offset0,@object
	.size		.nv.reservedSmem.offset0,0x4
	.type		vprintf,@function
